//
// Generated by NVIDIA NVVM Compiler
//
// Compiler Build ID: CL-36424714
// Cuda compilation tools, release 13.0, V13.0.88
// Based on NVVM 20.0.0
//

.version 9.0
.target sm_100
.address_size 64

	// .globl	_Z10gemm_tiledPfPKfS1_i
// _ZZ10gemm_tiledPfPKfS1_iE2As has been demoted
// _ZZ10gemm_tiledPfPKfS1_iE2Bs has been demoted

.visible .entry _Z10gemm_tiledPfPKfS1_i(
	.param .u64 .ptr .align 1 _Z10gemm_tiledPfPKfS1_i_param_0,
	.param .u64 .ptr .align 1 _Z10gemm_tiledPfPKfS1_i_param_1,
	.param .u64 .ptr .align 1 _Z10gemm_tiledPfPKfS1_i_param_2,
	.param .u32 _Z10gemm_tiledPfPKfS1_i_param_3
)
{
	.reg .pred 	%p<8>;
	.reg .b32 	%r<43>;
	.reg .b32 	%f<111>;
	.reg .b64 	%rd<13>;
	// demoted variable
	.shared .align 4 .b8 _ZZ10gemm_tiledPfPKfS1_iE2As[4096];
	// demoted variable
	.shared .align 4 .b8 _ZZ10gemm_tiledPfPKfS1_iE2Bs[4096];
	ld.param.u64 	%rd3, [_Z10gemm_tiledPfPKfS1_i_param_0];
	ld.param.u64 	%rd4, [_Z10gemm_tiledPfPKfS1_i_param_1];
	ld.param.u64 	%rd5, [_Z10gemm_tiledPfPKfS1_i_param_2];
	ld.param.u32 	%r24, [_Z10gemm_tiledPfPKfS1_i_param_3];
	mov.u32 	%r25, %ctaid.y;
	shl.b32 	%r26, %r25, 5;
	mov.u32 	%r40, %tid.y;
	add.s32 	%r2, %r26, %r40;
	mov.u32 	%r27, %ctaid.x;
	shl.b32 	%r3, %r27, 5;
	mov.u32 	%r38, %tid.x;
	add.s32 	%r5, %r3, %r38;
	setp.lt.s32 	%p1, %r24, 1;
	mov.f32 	%f110, 0f00000000;
	@%p1 bra 	$L__BB0_7;
	add.s32 	%r28, %r24, 31;
	shr.u32 	%r29, %r28, 5;
	shl.b32 	%r30, %r40, 7;
	mov.u32 	%r31, _ZZ10gemm_tiledPfPKfS1_iE2As;
	add.s32 	%r6, %r31, %r30;
	shl.b32 	%r32, %r38, 2;
	add.s32 	%r7, %r6, %r32;
	mov.u32 	%r33, _ZZ10gemm_tiledPfPKfS1_iE2Bs;
	add.s32 	%r9, %r33, %r32;
	add.s32 	%r8, %r9, %r30;
	neg.s32 	%r42, %r29;
	mad.lo.s32 	%r34, %r40, %r24, %r38;
	add.s32 	%r41, %r34, %r3;
	shl.b32 	%r12, %r24, 5;
	mad.lo.s32 	%r39, %r24, %r2, %r38;
	cvta.to.global.u64 	%rd1, %rd4;
	cvta.to.global.u64 	%rd2, %rd5;
	mov.f32 	%f110, 0f00000000;
$L__BB0_2:
	max.u32 	%r35, %r2, %r38;
	setp.ge.u32 	%p2, %r35, %r24;
	mov.f32 	%f108, 0f00000000;
	@%p2 bra 	$L__BB0_4;
	mul.wide.u32 	%rd6, %r39, 4;
	add.s64 	%rd7, %rd1, %rd6;
	ld.global.f32 	%f108, [%rd7];
$L__BB0_4:
	setp.ge.s32 	%p3, %r5, %r24;
	st.shared.f32 	[%r7], %f108;
	setp.ge.u32 	%p4, %r40, %r24;
	mov.f32 	%f109, 0f00000000;
	or.pred  	%p5, %p3, %p4;
	@%p5 bra 	$L__BB0_6;
	mul.wide.u32 	%rd8, %r41, 4;
	add.s64 	%rd9, %rd2, %rd8;
	ld.global.f32 	%f109, [%rd9];
$L__BB0_6:
	st.shared.f32 	[%r8], %f109;
	bar.sync 	0;
	ld.shared.f32 	%f12, [%r6];
	ld.shared.f32 	%f13, [%r9];
	fma.rn.f32 	%f14, %f12, %f13, %f110;
	ld.shared.f32 	%f15, [%r6+4];
	ld.shared.f32 	%f16, [%r9+128];
	fma.rn.f32 	%f17, %f15, %f16, %f14;
	ld.shared.f32 	%f18, [%r6+8];
	ld.shared.f32 	%f19, [%r9+256];
	fma.rn.f32 	%f20, %f18, %f19, %f17;
	ld.shared.f32 	%f21, [%r6+12];
	ld.shared.f32 	%f22, [%r9+384];
	fma.rn.f32 	%f23, %f21, %f22, %f20;
	ld.shared.f32 	%f24, [%r6+16];
	ld.shared.f32 	%f25, [%r9+512];
	fma.rn.f32 	%f26, %f24, %f25, %f23;
	ld.shared.f32 	%f27, [%r6+20];
	ld.shared.f32 	%f28, [%r9+640];
	fma.rn.f32 	%f29, %f27, %f28, %f26;
	ld.shared.f32 	%f30, [%r6+24];
	ld.shared.f32 	%f31, [%r9+768];
	fma.rn.f32 	%f32, %f30, %f31, %f29;
	ld.shared.f32 	%f33, [%r6+28];
	ld.shared.f32 	%f34, [%r9+896];
	fma.rn.f32 	%f35, %f33, %f34, %f32;
	ld.shared.f32 	%f36, [%r6+32];
	ld.shared.f32 	%f37, [%r9+1024];
	fma.rn.f32 	%f38, %f36, %f37, %f35;
	ld.shared.f32 	%f39, [%r6+36];
	ld.shared.f32 	%f40, [%r9+1152];
	fma.rn.f32 	%f41, %f39, %f40, %f38;
	ld.shared.f32 	%f42, [%r6+40];
	ld.shared.f32 	%f43, [%r9+1280];
	fma.rn.f32 	%f44, %f42, %f43, %f41;
	ld.shared.f32 	%f45, [%r6+44];
	ld.shared.f32 	%f46, [%r9+1408];
	fma.rn.f32 	%f47, %f45, %f46, %f44;
	ld.shared.f32 	%f48, [%r6+48];
	ld.shared.f32 	%f49, [%r9+1536];
	fma.rn.f32 	%f50, %f48, %f49, %f47;
	ld.shared.f32 	%f51, [%r6+52];
	ld.shared.f32 	%f52, [%r9+1664];
	fma.rn.f32 	%f53, %f51, %f52, %f50;
	ld.shared.f32 	%f54, [%r6+56];
	ld.shared.f32 	%f55, [%r9+1792];
	fma.rn.f32 	%f56, %f54, %f55, %f53;
	ld.shared.f32 	%f57, [%r6+60];
	ld.shared.f32 	%f58, [%r9+1920];
	fma.rn.f32 	%f59, %f57, %f58, %f56;
	ld.shared.f32 	%f60, [%r6+64];
	ld.shared.f32 	%f61, [%r9+2048];
	fma.rn.f32 	%f62, %f60, %f61, %f59;
	ld.shared.f32 	%f63, [%r6+68];
	ld.shared.f32 	%f64, [%r9+2176];
	fma.rn.f32 	%f65, %f63, %f64, %f62;
	ld.shared.f32 	%f66, [%r6+72];
	ld.shared.f32 	%f67, [%r9+2304];
	fma.rn.f32 	%f68, %f66, %f67, %f65;
	ld.shared.f32 	%f69, [%r6+76];
	ld.shared.f32 	%f70, [%r9+2432];
	fma.rn.f32 	%f71, %f69, %f70, %f68;
	ld.shared.f32 	%f72, [%r6+80];
	ld.shared.f32 	%f73, [%r9+2560];
	fma.rn.f32 	%f74, %f72, %f73, %f71;
	ld.shared.f32 	%f75, [%r6+84];
	ld.shared.f32 	%f76, [%r9+2688];
	fma.rn.f32 	%f77, %f75, %f76, %f74;
	ld.shared.f32 	%f78, [%r6+88];
	ld.shared.f32 	%f79, [%r9+2816];
	fma.rn.f32 	%f80, %f78, %f79, %f77;
	ld.shared.f32 	%f81, [%r6+92];
	ld.shared.f32 	%f82, [%r9+2944];
	fma.rn.f32 	%f83, %f81, %f82, %f80;
	ld.shared.f32 	%f84, [%r6+96];
	ld.shared.f32 	%f85, [%r9+3072];
	fma.rn.f32 	%f86, %f84, %f85, %f83;
	ld.shared.f32 	%f87, [%r6+100];
	ld.shared.f32 	%f88, [%r9+3200];
	fma.rn.f32 	%f89, %f87, %f88, %f86;
	ld.shared.f32 	%f90, [%r6+104];
	ld.shared.f32 	%f91, [%r9+3328];
	fma.rn.f32 	%f92, %f90, %f91, %f89;
	ld.shared.f32 	%f93, [%r6+108];
	ld.shared.f32 	%f94, [%r9+3456];
	fma.rn.f32 	%f95, %f93, %f94, %f92;
	ld.shared.f32 	%f96, [%r6+112];
	ld.shared.f32 	%f97, [%r9+3584];
	fma.rn.f32 	%f98, %f96, %f97, %f95;
	ld.shared.f32 	%f99, [%r6+116];
	ld.shared.f32 	%f100, [%r9+3712];
	fma.rn.f32 	%f101, %f99, %f100, %f98;
	ld.shared.f32 	%f102, [%r6+120];
	ld.shared.f32 	%f103, [%r9+3840];
	fma.rn.f32 	%f104, %f102, %f103, %f101;
	ld.shared.f32 	%f105, [%r6+124];
	ld.shared.f32 	%f106, [%r9+3968];
	fma.rn.f32 	%f110, %f105, %f106, %f104;
	bar.sync 	0;
	add.s32 	%r42, %r42, 1;
	setp.ne.s32 	%p6, %r42, 0;
	add.s32 	%r41, %r41, %r12;
	add.s32 	%r40, %r40, 32;
	add.s32 	%r39, %r39, 32;
	add.s32 	%r38, %r38, 32;
	@%p6 bra 	$L__BB0_2;
$L__BB0_7:
	max.s32 	%r36, %r2, %r5;
	setp.ge.s32 	%p7, %r36, %r24;
	@%p7 bra 	$L__BB0_9;
	mad.lo.s32 	%r37, %r24, %r2, %r5;
	cvta.to.global.u64 	%rd10, %rd3;
	mul.wide.s32 	%rd11, %r37, 4;
	add.s64 	%rd12, %rd10, %rd11;
	st.global.f32 	[%rd12], %f110;
$L__BB0_9:
	ret;

}


// ===== COMPILED SASS (sm_100) =====

	.target	sm_100

	.elftype	@"ET_EXEC"


//--------------------- .note.nv.tkinfo           --------------------------
	.section	.note.nv.tkinfo,"",@"SHT_NOTE"
	.sectionflags	@"SHF_NOTE_NV_TKINFO"
	.tkinfo
        /*0018*/ 	.word	0x00000002
        /*0030*/ 	.string	""
        /*0030*/ 	.string	"ptxas"
        /*0030*/ 	.string	"Cuda compilation tools, release 13.0, V13.0.88"
        /*0030*/ 	.string	"Build cuda_13.0.r13.0/compiler.36424714_0"
        /*0030*/ 	.string	"-arch sm_100 -m 64 "



//--------------------- .note.nv.cuinfo           --------------------------
	.section	.note.nv.cuinfo,"",@"SHT_NOTE"
	.sectionflags	@"SHF_NOTE_NV_CUINFO"
        /*0018*/ 	.short	0x0002
        /*001a*/ 	.short	0x0064
        /*001c*/ 	.short	0x0082
	.zero		2


//--------------------- .nv.info                  --------------------------
	.section	.nv.info,"",@"SHT_CUDA_INFO"
	.align	4


	//----- nvinfo : EIATTR_REGCOUNT
	.align		4
        /*0000*/ 	.byte	0x04, 0x2f
        /*0002*/ 	.short	(.L_1 - .L_0)
	.align		4
.L_0:
        /*0004*/ 	.word	index@(_Z10gemm_tiledPfPKfS1_i)
        /*0008*/ 	.word	0x00000020


	//----- nvinfo : EIATTR_FRAME_SIZE
	.align		4
.L_1:
        /*000c*/ 	.byte	0x04, 0x11
        /*000e*/ 	.short	(.L_3 - .L_2)
	.align		4
.L_2:
        /*0010*/ 	.word	index@(_Z10gemm_tiledPfPKfS1_i)
        /*0014*/ 	.word	0x00000000


	//----- nvinfo : EIATTR_MIN_STACK_SIZE
	.align		4
.L_3:
        /*0018*/ 	.byte	0x04, 0x12
        /*001a*/ 	.short	(.L_5 - .L_4)
	.align		4
.L_4:
        /*001c*/ 	.word	index@(_Z10gemm_tiledPfPKfS1_i)
        /*0020*/ 	.word	0x00000000
.L_5:


//--------------------- .nv.compat                --------------------------
	.section	.nv.compat,"",@"SHT_CUDA_COMPAT_INFO"
	.align	4
        /*0000*/ 	.byte	0x02, 0x09, 0x00, 0x00, 0x02, 0x02, 0x01, 0x00, 0x02, 0x05, 0x05, 0x00, 0x03, 0x07, 0x01, 0x01
        /*0010*/ 	.byte	0x02, 0x03, 0x00, 0x00, 0x02, 0x06, 0x01, 0x00, 0x04, 0x0b, 0x08, 0x00, 0x09, 0x00, 0x00, 0x00
        /*0020*/ 	.byte	0x00, 0x00, 0x00, 0x00


//--------------------- .nv.info._Z10gemm_tiledPfPKfS1_i --------------------------
	.section	.nv.info._Z10gemm_tiledPfPKfS1_i,"",@"SHT_CUDA_INFO"
	.sectionflags	@""
	.align	4


	//----- nvinfo : EIATTR_CUDA_API_VERSION
	.align		4
        /*0000*/ 	.byte	0x04, 0x37
        /*0002*/ 	.short	(.L_7 - .L_6)
.L_6:
        /*0004*/ 	.word	0x00000082


	//----- nvinfo : EIATTR_KPARAM_INFO
	.align		4
.L_7:
        /*0008*/ 	.byte	0x04, 0x17
        /*000a*/ 	.short	(.L_9 - .L_8)
.L_8:
        /*000c*/ 	.word	0x00000000
        /*0010*/ 	.short	0x0003
        /*0012*/ 	.short	0x0018
        /*0014*/ 	.byte	0x00, 0xf0, 0x11, 0x00


	//----- nvinfo : EIATTR_KPARAM_INFO
	.align		4
.L_9:
        /*0018*/ 	.byte	0x04, 0x17
        /*001a*/ 	.short	(.L_11 - .L_10)
.L_10:
        /*001c*/ 	.word	0x00000000
        /*0020*/ 	.short	0x0002
        /*0022*/ 	.short	0x0010
        /*0024*/ 	.byte	0x00, 0xf5, 0x21, 0x00


	//----- nvinfo : EIATTR_KPARAM_INFO
	.align		4
.L_11:
        /*0028*/ 	.byte	0x04, 0x17
        /*002a*/ 	.short	(.L_13 - .L_12)
.L_12:
        /*002c*/ 	.word	0x00000000
        /*0030*/ 	.short	0x0001
        /*0032*/ 	.short	0x0008
        /*0034*/ 	.byte	0x00, 0xf5, 0x21, 0x00


	//----- nvinfo : EIATTR_KPARAM_INFO
	.align		4
.L_13:
        /*0038*/ 	.byte	0x04, 0x17
        /*003a*/ 	.short	(.L_15 - .L_14)
.L_14:
        /*003c*/ 	.word	0x00000000
        /*0040*/ 	.short	0x0000
        /*0042*/ 	.short	0x0000
        /*0044*/ 	.byte	0x00, 0xf5, 0x21, 0x00


	//----- nvinfo : EIATTR_SPARSE_MMA_MASK
	.align		4
.L_15:
        /*0048*/ 	.byte	0x03, 0x50
        /*004a*/ 	.short	0x0000


	//----- nvinfo : EIATTR_MAXREG_COUNT
	.align		4
        /*004c*/ 	.byte	0x03, 0x1b
        /*004e*/ 	.short	0x00ff


	//----- nvinfo : EIATTR_NUM_BARRIERS
	.align		4
        /*0050*/ 	.byte	0x02, 0x4c
        /*0052*/ 	.byte	0x01
	.zero		1


	//----- nvinfo : EIATTR_MERCURY_ISA_VERSION
	.align		4
        /*0054*/ 	.byte	0x03, 0x5f
        /*0056*/ 	.short	0x0101


	//----- nvinfo : EIATTR_VRC_CTA_INIT_COUNT
	.align		4
        /*0058*/ 	.byte	0x02, 0x4a
	.zero		1
	.zero		1


	//----- nvinfo : EIATTR_EXIT_INSTR_OFFSETS
	.align		4
        /*005c*/ 	.byte	0x04, 0x1c
        /*005e*/ 	.short	(.L_17 - .L_16)


	//   ....[0]....
.L_16:
        /*0060*/ 	.word	0x00000800


	//   ....[1]....
        /*0064*/ 	.word	0x00000850


	//----- nvinfo : EIATTR_CBANK_PARAM_SIZE
	.align		4
.L_17:
        /*0068*/ 	.byte	0x03, 0x19
        /*006a*/ 	.short	0x001c


	//----- nvinfo : EIATTR_PARAM_CBANK
	.align		4
        /*006c*/ 	.byte	0x04, 0x0a
        /*006e*/ 	.short	(.L_19 - .L_18)
	.align		4
.L_18:
        /*0070*/ 	.word	index@(.nv.constant0._Z10gemm_tiledPfPKfS1_i)
        /*0074*/ 	.short	0x0380
        /*0076*/ 	.short	0x001c


	//----- nvinfo : EIATTR_SW_WAR
	.align		4
.L_19:
        /*0078*/ 	.byte	0x04, 0x36
        /*007a*/ 	.short	(.L_21 - .L_20)
.L_20:
        /*007c*/ 	.word	0x00000008
.L_21:


//--------------------- .nv.callgraph             --------------------------
	.section	.nv.callgraph,"",@"SHT_CUDA_CALLGRAPH"
	.align	4
	.sectionentsize	8
	.align		4
        /*0000*/ 	.word	0x00000000
	.align		4
        /*0004*/ 	.word	0xffffffff
	.align		4
        /*0008*/ 	.word	0x00000000
	.align		4
        /*000c*/ 	.word	0xfffffffe
	.align		4
        /*0010*/ 	.word	0x00000000
	.align		4
        /*0014*/ 	.word	0xfffffffd
	.align		4
        /*0018*/ 	.word	0x00000000
	.align		4
        /*001c*/ 	.word	0xfffffffc


//--------------------- .text._Z10gemm_tiledPfPKfS1_i --------------------------
	.section	.text._Z10gemm_tiledPfPKfS1_i,"ax",@progbits
	.align	128
        .global         _Z10gemm_tiledPfPKfS1_i
        .type           _Z10gemm_tiledPfPKfS1_i,@function
        .size           _Z10gemm_tiledPfPKfS1_i,(.L_x_3 - _Z10gemm_tiledPfPKfS1_i)
        .other          _Z10gemm_tiledPfPKfS1_i,@"STO_CUDA_ENTRY STV_DEFAULT"
_Z10gemm_tiledPfPKfS1_i:
.text._Z10gemm_tiledPfPKfS1_i:
[----:B------:R-:W-:Y:S01]  /*0000*/  LDC R1, c[0x0][0x37c] ;  /* 0x0000df00ff017b82 */ /* 0x000fe20000000800 */
[----:B------:R-:W0:Y:S01]  /*0010*/  LDCU UR4, c[0x0][0x398] ;  /* 0x00007300ff0477ac */ /* 0x000e220008000800 */
[----:B------:R-:W1:Y:S01]  /*0020*/  S2R R20, SR_CTAID.Y ;  /* 0x0000000000147919 */ /* 0x000e620000002600 */
[----:B------:R-:W-:Y:S01]  /*0030*/  HFMA2 R23, -RZ, RZ, 0, 0 ;  /* 0x00000000ff177431 */ /* 0x000fe200000001ff */
[----:B------:R-:W2:Y:S01]  /*0040*/  LDCU.64 UR8, c[0x0][0x358] ;  /* 0x00006b00ff0877ac */ /* 0x000ea20008000a00 */
[----:B------:R-:W1:Y:S01]  /*0050*/  S2R R18, SR_TID.Y ;  /* 0x0000000000127919 */ /* 0x000e620000002200 */
[----:B------:R-:W3:Y:S01]  /*0060*/  S2R R4, SR_CTAID.X ;  /* 0x0000000000047919 */ /* 0x000ee20000002500 */
[----:B------:R-:W3:Y:S01]  /*0070*/  S2R R19, SR_TID.X ;  /* 0x0000000000137919 */ /* 0x000ee20000002100 */
[----:B0-----:R-:W-:-:S04]  /*0080*/  MOV R6, UR4 ;  /* 0x0000000400067c02 */ /* 0x001fc80008000f00 */
[----:B------:R-:W-:Y:S02]  /*0090*/  ISETP.GE.AND P0, PT, R6, 0x1, PT ;  /* 0x000000010600780c */ /* 0x000fe40003f06270 */
[----:B-1----:R-:W-:Y:S02]  /*00a0*/  LEA R20, R20, R18, 0x5 ;  /* 0x0000001214147211 */ /* 0x002fe400078e28ff */
[----:B---3--:R-:W-:-:S09]  /*00b0*/  LEA R21, R4, R19, 0x5 ;  /* 0x0000001304157211 */ /* 0x008fd200078e28ff */
[----:B--2---:R-:W-:Y:S05]  /*00c0*/  @!P0 BRA `(.L_x_0) ;  /* 0x0000000400c48947 */ /* 0x004fea0003800000 */
[----:B------:R-:W0:Y:S01]  /*00d0*/  S2UR UR6, SR_CgaCtaId ;  /* 0x00000000000679c3 */ /* 0x000e220000008800 */
[----:B------:R-:W-:Y:S01]  /*00e0*/  UMOV UR4, 0x400 ;  /* 0x0000040000047882 */ /* 0x000fe20000000000 */
[----:B------:R-:W-:Y:S01]  /*00f0*/  IADD3 R2, PT, PT, R6, 0x1f, RZ ;  /* 0x0000001f06027810 */ /* 0x000fe20007ffe0ff */
[----:B------:R-:W-:Y:S01]  /*0100*/  UIADD3 UR5, UPT, UPT, UR4, 0x1000, URZ ;  /* 0x0000100004057890 */ /* 0x000fe2000fffe0ff */
[-CC-:B------:R-:W-:Y:S01]  /*0110*/  IMAD R17, R18, R6.reuse, R19.reuse ;  /* 0x0000000612117224 */ /* 0x180fe200078e0213 */
[----:B------:R-:W-:Y:S01]  /*0120*/  MOV R23, RZ ;  /* 0x000000ff00177202 */ /* 0x000fe20000000f00 */
[----:B------:R-:W-:Y:S01]  /*0130*/  IMAD R7, R20, R6, R19 ;  /* 0x0000000614077224 */ /* 0x000fe200078e0213 */
[----:B------:R-:W-:Y:S01]  /*0140*/  SHF.R.U32.HI R2, RZ, 0x5, R2 ;  /* 0x00000005ff027819 */ /* 0x000fe20000011602 */
[----:B------:R-:W1:Y:S01]  /*0150*/  LDC R0, c[0x0][0x398] ;  /* 0x0000e600ff007b82 */ /* 0x000e620000000800 */
[----:B------:R-:W-:Y:S02]  /*0160*/  LEA R17, R4, R17, 0x5 ;  /* 0x0000001104117211 */ /* 0x000fe400078e28ff */
[----:B------:R-:W-:Y:S01]  /*0170*/  IADD3 R16, PT, PT, -R2, RZ, RZ ;  /* 0x000000ff02107210 */ /* 0x000fe20007ffe1ff */
[----:B0-----:R-:W-:-:S02]  /*0180*/  ULEA UR4, UR6, UR4, 0x18 ;  /* 0x0000000406047291 */ /* 0x001fc4000f8ec0ff */
[----:B------:R-:W-:-:S04]  /*0190*/  ULEA UR5, UR6, UR5, 0x18 ;  /* 0x0000000506057291 */ /* 0x000fc8000f8ec0ff */
[C---:B------:R-:W-:Y:S02]  /*01a0*/  LEA R5, R18.reuse, UR4, 0x7 ;  /* 0x0000000412057c11 */ /* 0x040fe4000f8e38ff */
[C---:B------:R-:W-:Y:S02]  /*01b0*/  LEA R3, R19.reuse, UR5, 0x2 ;  /* 0x0000000513037c11 */ /* 0x040fe4000f8e10ff */
[----:B------:R-:W-:Y:S02]  /*01c0*/  LEA R4, R19, R5, 0x2 ;  /* 0x0000000513047211 */ /* 0x000fe400078e10ff */
[----:B------:R-:W-:-:S07]  /*01d0*/  LEA R2, R18, R3, 0x7 ;  /* 0x0000000312027211 */ /* 0x000fce00078e38ff */
.L_x_1:
[----:B-1----:R-:W-:Y:S01]  /*01e0*/  MOV R6, R0 ;  /* 0x0000000000067202 */ /* 0x002fe20000000f00 */
[----:B------:R-:W-:Y:S01]  /*01f0*/  HFMA2 R27, -RZ, RZ, 0, 0 ;  /* 0x00000000ff1b7431 */ /* 0x000fe200000001ff */
[----:B------:R-:W-:Y:S02]  /*0200*/  VIMNMX.U32 R9, PT, PT, R20, R19, !PT ;  /* 0x0000001314097248 */ /* 0x000fe40007fe0000 */
[-C--:B------:R-:W-:Y:S02]  /*0210*/  ISETP.GE.U32.AND P0, PT, R18, R6.reuse, PT ;  /* 0x000000061200720c */ /* 0x080fe40003f06070 */
[-C--:B------:R-:W-:Y:S02]  /*0220*/  ISETP.GE.U32.AND P1, PT, R9, R6.reuse, PT ;  /* 0x000000060900720c */ /* 0x080fe40003f26070 */
[----:B------:R-:W-:Y:S02]  /*0230*/  ISETP.GE.OR P0, PT, R21, R6, P0 ;  /* 0x000000061500720c */ /* 0x000fe40000706670 */
[----:B------:R-:W-:-:S09]  /*0240*/  MOV R29, RZ ;  /* 0x000000ff001d7202 */ /* 0x000fd20000000f00 */
[----:B------:R-:W0:Y:S08]  /*0250*/  @!P1 LDC.64 R10, c[0x0][0x388] ;  /* 0x0000e200ff0a9b82 */ /* 0x000e300000000a00 */
[----:B------:R-:W1:Y:S01]  /*0260*/  @!P0 LDC.64 R8, c[0x0][0x390] ;  /* 0x0000e400ff088b82 */ /* 0x000e620000000a00 */
[----:B0-----:R-:W-:-:S05]  /*0270*/  @!P1 IMAD.WIDE.U32 R10, R7, 0x4, R10 ;  /* 0x00000004070a9825 */ /* 0x001fca00078e000a */
[----:B------:R-:W2:Y:S01]  /*0280*/  @!P1 LDG.E R27, desc[UR8][R10.64] ;  /* 0x000000080a1b9981 */ /* 0x000ea2000c1e1900 */
[----:B-1----:R-:W-:-:S05]  /*0290*/  @!P0 IMAD.WIDE.U32 R8, R17, 0x4, R8 ;  /* 0x0000000411088825 */ /* 0x002fca00078e0008 */
[----:B------:R-:W3:Y:S04]  /*02a0*/  @!P0 LDG.E R29, desc[UR8][R8.64] ;  /* 0x00000008081d8981 */ /* 0x000ee8000c1e1900 */
[----:B--2---:R-:W-:Y:S04]  /*02b0*/  STS [R4], R27 ;  /* 0x0000001b04007388 */ /* 0x004fe80000000800 */
[----:B---3--:R-:W-:Y:S01]  /*02c0*/  STS [R2], R29 ;  /* 0x0000001d02007388 */ /* 0x008fe20000000800 */
[----:B------:R-:W-:Y:S06]  /*02d0*/  BAR.SYNC.DEFER_BLOCKING 0x0 ;  /* 0x0000000000007b1d */ /* 0x000fec0000010000 */
[----:B------:R-:W-:Y:S04]  /*02e0*/  LDS R22, [R3] ;  /* 0x0000000003167984 */ /* 0x000fe80000000800 */
[----:B------:R-:W0:Y:S04]  /*02f0*/  LDS.128 R12, [R5] ;  /* 0x00000000050c7984 */ /* 0x000e280000000c00 */
[----:B------:R-:W1:Y:S04]  /*0300*/  LDS R26, [R3+0x80] ;  /* 0x00008000031a7984 */ /* 0x000e680000000800 */
[----:B------:R-:W2:Y:S04]  /*0310*/  LDS R25, [R3+0x100] ;  /* 0x0001000003197984 */ /* 0x000ea80000000800 */
[----:B------:R-:W3:Y:S04]  /*0320*/  LDS R24, [R3+0x180] ;  /* 0x0001800003187984 */ /* 0x000ee80000000800 */
[----:B------:R-:W-:Y:S01]  /*0330*/  LDS.128 R8, [R5+0x10] ;  /* 0x0000100005087984 */ /* 0x000fe20000000c00 */
[----:B0-----:R-:W-:-:S03]  /*0340*/  FFMA R12, R12, R22, R23 ;  /* 0x000000160c0c7223 */ /* 0x001fc60000000017 */
[----:B------:R-:W0:Y:S01]  /*0350*/  LDS R23, [R3+0x200] ;  /* 0x0002000003177984 */ /* 0x000e220000000800 */
[----:B-1----:R-:W-:-:S03]  /*0360*/  FFMA R12, R26, R13, R12 ;  /* 0x0000000d1a0c7223 */ /* 0x002fc6000000000c */
[----:B------:R-:W1:Y:S01]  /*0370*/  LDS R22, [R3+0x280] ;  /* 0x0002800003167984 */ /* 0x000e620000000800 */
[----:B--2---:R-:W-:-:S03]  /*0380*/  FFMA R13, R25, R14, R12 ;  /* 0x0000000e190d7223 */ /* 0x004fc6000000000c */
[----:B------:R-:W2:Y:S01]  /*0390*/  LDS R25, [R3+0x300] ;  /* 0x0003000003197984 */ /* 0x000ea20000000800 */
[----:B---3--:R-:W-:-:S03]  /*03a0*/  FFMA R13, R24, R15, R13 ;  /* 0x0000000f180d7223 */ /* 0x008fc6000000000d */
[----:B------:R-:W3:Y:S04]  /*03b0*/  LDS R24, [R3+0x380] ;  /* 0x0003800003187984 */ /* 0x000ee80000000800 */
[----:B------:R-:W-:Y:S01]  /*03c0*/  LDS R26, [R3+0xb80] ;  /* 0x000b8000031a7984 */ /* 0x000fe20000000800 */
[----:B0-----:R-:W-:-:S03]  /*03d0*/  FFMA R27, R8, R23, R13 ;  /* 0x00000017081b7223 */ /* 0x001fc6000000000d */
[----:B------:R-:W-:Y:S04]  /*03e0*/  LDS R23, [R3+0x400] ;  /* 0x0004000003177984 */ /* 0x000fe80000000800 */
[----:B------:R-:W0:Y:S01]  /*03f0*/  LDS.128 R12, [R5+0x20] ;  /* 0x00002000050c7984 */ /* 0x000e220000000c00 */
[----:B-1----:R-:W-:-:S03]  /*0400*/  FFMA R8, R22, R9, R27 ;  /* 0x0000000916087223 */ /* 0x002fc6000000001b */
[----:B------:R-:W1:Y:S01]  /*0410*/  LDS R22, [R3+0x480] ;  /* 0x0004800003167984 */ /* 0x000e620000000800 */
[----:B--2---:R-:W-:-:S03]  /*0420*/  FFMA R9, R25, R10, R8 ;  /* 0x0000000a19097223 */ /* 0x004fc60000000008 */
[----:B------:R-:W2:Y:S01]  /*0430*/  LDS R25, [R3+0x500] ;  /* 0x0005000003197984 */ /* 0x000ea20000000800 */
[----:B---3--:R-:W-:-:S03]  /*0440*/  FFMA R9, R24, R11, R9 ;  /* 0x0000000b18097223 */ /* 0x008fc60000000009 */
[----:B------:R-:W3:Y:S01]  /*0450*/  LDS R24, [R3+0x580] ;  /* 0x0005800003187984 */ /* 0x000ee20000000800 */
        /* <DEDUP_REMOVED lines=26> */
[----:B------:R-:W-:Y:S04]  /*0600*/  LDS R27, [R3+0xc00] ;  /* 0x000c0000031b7984 */ /* 0x000fe80000000800 */
[----:B------:R-:W-:Y:S01]  /*0610*/  LDS R24, [R3+0xc80] ;  /* 0x000c800003187984 */ /* 0x000fe20000000800 */
[----:B0-----:R-:W-:-:S03]  /*0620*/  FFMA R23, R8, R23, R13 ;  /* 0x0000001708177223 */ /* 0x001fc6000000000d */
[----:B------:R-:W0:Y:S01]  /*0630*/  LDS.128 R12, [R5+0x60] ;  /* 0x00006000050c7984 */ /* 0x000e220000000c00 */
[----:B-1----:R-:W-:-:S03]  /*0640*/  FFMA R22, R22, R9, R23 ;  /* 0x0000000916167223 */ /* 0x002fc60000000017 */
[----:B------:R-:W1:Y:S01]  /*0650*/  LDS R23, [R3+0xd00] ;  /* 0x000d000003177984 */ /* 0x000e620000000800 */
[----:B--2---:R-:W-:-:S03]  /*0660*/  FFMA R25, R25, R10, R22 ;  /* 0x0000000a19197223 */ /* 0x004fc60000000016 */
[----:B------:R-:W2:Y:S01]  /*0670*/  LDS R22, [R3+0xd80] ;  /* 0x000d800003167984 */ /* 0x000ea20000000800 */
[----:B------:R-:W-:-:S03]  /*0680*/  FFMA R11, R26, R11, R25 ;  /* 0x0000000b1a0b7223 */ /* 0x000fc60000000019 */
[----:B------:R-:W-:Y:S01]  /*0690*/  LDS R25, [R3+0xe00] ;  /* 0x000e000003197984 */ /* 0x000fe20000000800 */
[----:B0-----:R-:W-:-:S03]  /*06a0*/  FFMA R27, R12, R27, R11 ;  /* 0x0000001b0c1b7223 */ /* 0x001fc6000000000b */
[----:B------:R-:W0:Y:S01]  /*06b0*/  LDS.128 R8, [R5+0x70] ;  /* 0x0000700005087984 */ /* 0x000e220000000c00 */
[----:B------:R-:W-:-:S03]  /*06c0*/  FFMA R24, R24, R13, R27 ;  /* 0x0000000d18187223 */ /* 0x000fc6000000001b */
[----:B------:R-:W3:Y:S04]  /*06d0*/  LDS R27, [R3+0xe80] ;  /* 0x000e8000031b7984 */ /* 0x000ee80000000800 */
[----:B------:R-:W4:Y:S04]  /*06e0*/  LDS R13, [R3+0xf00] ;  /* 0x000f0000030d7984 */ /* 0x000f280000000800 */
[----:B------:R-:W5:Y:S01]  /*06f0*/  LDS R12, [R3+0xf80] ;  /* 0x000f8000030c7984 */ /* 0x000f620000000800 */
[----:B-1----:R-:W-:Y:S01]  /*0700*/  FFMA R23, R23, R14, R24 ;  /* 0x0000000e17177223 */ /* 0x002fe20000000018 */
[----:B------:R-:W-:-:S03]  /*0710*/  IADD3 R16, PT, PT, R16, 0x1, RZ ;  /* 0x0000000110107810 */ /* 0x000fc60007ffe0ff */
[----:B--2---:R-:W-:Y:S01]  /*0720*/  FFMA R15, R22, R15, R23 ;  /* 0x0000000f160f7223 */ /* 0x004fe20000000017 */
[----:B------:R-:W-:Y:S01]  /*0730*/  BAR.SYNC.DEFER_BLOCKING 0x0 ;  /* 0x0000000000007b1d */ /* 0x000fe20000010000 */
[----:B------:R-:W-:Y:S02]  /*0740*/  ISETP.NE.AND P0, PT, R16, RZ, PT ;  /* 0x000000ff1000720c */ /* 0x000fe40003f05270 */
[----:B------:R-:W-:Y:S02]  /*0750*/  IADD3 R19, PT, PT, R19, 0x20, RZ ;  /* 0x0000002013137810 */ /* 0x000fe40007ffe0ff */
[----:B------:R-:W-:Y:S02]  /*0760*/  IADD3 R18, PT, PT, R18, 0x20, RZ ;  /* 0x0000002012127810 */ /* 0x000fe40007ffe0ff */
[----:B------:R-:W-:Y:S02]  /*0770*/  IADD3 R7, PT, PT, R7, 0x20, RZ ;  /* 0x0000002007077810 */ /* 0x000fe40007ffe0ff */
[----:B------:R-:W-:Y:S01]  /*0780*/  LEA R17, R6, R17, 0x5 ;  /* 0x0000001106117211 */ /* 0x000fe200078e28ff */
[----:B0-----:R-:W-:-:S04]  /*0790*/  FFMA R8, R8, R25, R15 ;  /* 0x0000001908087223 */ /* 0x001fc8000000000f */
[----:B---3--:R-:W-:-:S04]  /*07a0*/  FFMA R8, R27, R9, R8 ;  /* 0x000000091b087223 */ /* 0x008fc80000000008 */
[----:B----4-:R-:W-:-:S04]  /*07b0*/  FFMA R13, R13, R10, R8 ;  /* 0x0000000a0d0d7223 */ /* 0x010fc80000000008 */
[----:B-----5:R-:W-:Y:S01]  /*07c0*/  FFMA R23, R12, R11, R13 ;  /* 0x0000000b0c177223 */ /* 0x020fe2000000000d */
[----:B------:R-:W-:Y:S06]  /*07d0*/  @P0 BRA `(.L_x_1) ;  /* 0xfffffff800800947 */ /* 0x000fec000383ffff */
.L_x_0:
[----:B------:R-:W-:-:S04]  /*07e0*/  VIMNMX R3, PT, PT, R20, R21, !PT ;  /* 0x0000001514037248 */ /* 0x000fc80007fe0100 */
[----:B------:R-:W-:-:S13]  /*07f0*/  ISETP.GE.AND P0, PT, R3, R6, PT ;  /* 0x000000060300720c */ /* 0x000fda0003f06270 */
[----:B------:R-:W-:Y:S05]  /*0800*/  @P0 EXIT ;  /* 0x000000000000094d */ /* 0x000fea0003800000 */
[----:B------:R-:W0:Y:S01]  /*0810*/  LDC.64 R2, c[0x0][0x380] ;  /* 0x0000e000ff027b82 */ /* 0x000e220000000a00 */
[----:B------:R-:W-:-:S04]  /*0820*/  IMAD R21, R20, R6, R21 ;  /* 0x0000000614157224 */ /* 0x000fc800078e0215 */
[----:B0-----:R-:W-:-:S05]  /*0830*/  IMAD.WIDE R2, R21, 0x4, R2 ;  /* 0x0000000415027825 */ /* 0x001fca00078e0202 */
[----:B------:R-:W-:Y:S01]  /*0840*/  STG.E desc[UR8][R2.64], R23 ;  /* 0x0000001702007986 */ /* 0x000fe2000c101908 */
[----:B------:R-:W-:Y:S05]  /*0850*/  EXIT ;  /* 0x000000000000794d */ /* 0x000fea0003800000 */
.L_x_2:
[----:B------:R-:W-:-:S00]  /*0860*/  BRA `(.L_x_2) ;  /* 0xfffffffc00fc7947 */ /* 0x000fc0000383ffff */
[----:B------:R-:W-:-:S00]  /*0870*/  NOP ;  /* 0x0000000000007918 */ /* 0x000fc00000000000 */
        /* <DEDUP_REMOVED lines=8> */
.L_x_3:


//--------------------- .nv.shared._Z10gemm_tiledPfPKfS1_i --------------------------
	.section	.nv.shared._Z10gemm_tiledPfPKfS1_i,"aw",@nobits
	.sectionflags	@""
	.align	4
.nv.shared._Z10gemm_tiledPfPKfS1_i:
	.zero		9216


//--------------------- .nv.shared.reserved.0     --------------------------
	.section	.nv.shared.reserved.0,"aw",@nobits
	.weak		__nv_reservedSMEM_offset_0_alias
	.size		__nv_reservedSMEM_offset_0_alias, 0, 64
	.other		__nv_reservedSMEM_offset_0_alias,@"STO_CUDA_RESERVED_SHARED STV_DEFAULT"
__nv_reservedSMEM_offset_0_alias:
	.zero		0
	.zero		64


//--------------------- .nv.constant0._Z10gemm_tiledPfPKfS1_i --------------------------
	.section	.nv.constant0._Z10gemm_tiledPfPKfS1_i,"a",@progbits
	.sectionflags	@""
	.align	4
.nv.constant0._Z10gemm_tiledPfPKfS1_i:
	.zero		924


//--------------------- SYMBOLS --------------------------

	.type		.nv.reservedSmem.offset0,@object
	.size		.nv.reservedSmem.offset0,0x4
	.type		.nv.reservedSmem.cap,@object
	.size		.nv.reservedSmem.cap,0x4
